	.headerflags	@"EF_CUDA_TEXMODE_UNIFIED EF_CUDA_64BIT_ADDRESS EF_CUDA_ACCELERATORS EF_CUDA_SM90 EF_CUDA_VIRTUAL_SM(EF_CUDA_SM90)"
	.elftype	@"ET_EXEC"


//--------------------- .nv.info                  --------------------------
	.section	.nv.info,"",@"SHT_CUDA_INFO"
	.align	4


	//----- nvinfo : EIATTR_REGCOUNT
	.align		4
        /*0000*/ 	.byte	0x04, 0x2f
        /*0002*/ 	.short	(.L_1 - .L_0)
	.align		4
.L_0:
        /*0004*/ 	.word	index@(triton_poi_fused_convolution_relu_0)
        /*0008*/ 	.word	0x0000000c


	//----- nvinfo : EIATTR_MIN_STACK_SIZE
	.align		4
.L_1:
        /*000c*/ 	.byte	0x04, 0x12
        /*000e*/ 	.short	(.L_3 - .L_2)
	.align		4
.L_2:
        /*0010*/ 	.word	index@(triton_poi_fused_convolution_relu_0)
        /*0014*/ 	.word	0x00000000


	//----- nvinfo : EIATTR_FRAME_SIZE
	.align		4
.L_3:
        /*0018*/ 	.byte	0x04, 0x11
        /*001a*/ 	.short	(.L_5 - .L_4)
	.align		4
.L_4:
        /*001c*/ 	.word	index@(triton_poi_fused_convolution_relu_0)
        /*0020*/ 	.word	0x00000000


	//----- nvinfo : EIATTR_MIN_STACK_SIZE
	.align		4
.L_5:
        /*0024*/ 	.byte	0x04, 0x12
        /*0026*/ 	.short	(.L_7 - .L_6)
	.align		4
.L_6:
        /*0028*/ 	.word	index@(triton_poi_fused_convolution_relu_0)
        /*002c*/ 	.word	0x00000000
.L_7:


//--------------------- .nv.info.triton_poi_fused_convolution_relu_0 --------------------------
	.section	.nv.info.triton_poi_fused_convolution_relu_0,"",@"SHT_CUDA_INFO"
	.sectionflags	@""
	.align	4


	//----- nvinfo : EIATTR_CUDA_API_VERSION
	.align		4
        /*0000*/ 	.byte	0x04, 0x37
        /*0002*/ 	.short	(.L_9 - .L_8)
.L_8:
        /*0004*/ 	.word	0x0000007c


	//----- nvinfo : EIATTR_KPARAM_INFO
	.align		4
.L_9:
        /*0008*/ 	.byte	0x04, 0x17
        /*000a*/ 	.short	(.L_11 - .L_10)
.L_10:
        /*000c*/ 	.word	0x00000000
        /*0010*/ 	.short	0x0003
        /*0012*/ 	.short	0x0018
        /*0014*/ 	.byte	0x00, 0xf0, 0x11, 0x00


	//----- nvinfo : EIATTR_KPARAM_INFO
	.align		4
.L_11:
        /*0018*/ 	.byte	0x04, 0x17
        /*001a*/ 	.short	(.L_13 - .L_12)
.L_12:
        /*001c*/ 	.word	0x00000000
        /*0020*/ 	.short	0x0002
        /*0022*/ 	.short	0x0010
        /*0024*/ 	.byte	0x00, 0xf4, 0x21, 0x00


	//----- nvinfo : EIATTR_KPARAM_INFO
	.align		4
.L_13:
        /*0028*/ 	.byte	0x04, 0x17
        /*002a*/ 	.short	(.L_15 - .L_14)
.L_14:
        /*002c*/ 	.word	0x00000000
        /*0030*/ 	.short	0x0001
        /*0032*/ 	.short	0x0008
        /*0034*/ 	.byte	0x00, 0xf4, 0x21, 0x00


	//----- nvinfo : EIATTR_KPARAM_INFO
	.align		4
.L_15:
        /*0038*/ 	.byte	0x04, 0x17
        /*003a*/ 	.short	(.L_17 - .L_16)
.L_16:
        /*003c*/ 	.word	0x00000000
        /*0040*/ 	.short	0x0000
        /*0042*/ 	.short	0x0000
        /*0044*/ 	.byte	0x00, 0xf4, 0x21, 0x00


	//----- nvinfo : EIATTR_SPARSE_MMA_MASK
	.align		4
.L_17:
        /*0048*/ 	.byte	0x03, 0x50
        /*004a*/ 	.short	0x0000


	//----- nvinfo : EIATTR_MAXREG_COUNT
	.align		4
        /*004c*/ 	.byte	0x03, 0x1b
        /*004e*/ 	.short	0x00ff


	//----- nvinfo : EIATTR_EXIT_INSTR_OFFSETS
	.align		4
        /*0050*/ 	.byte	0x04, 0x1c
        /*0052*/ 	.short	(.L_19 - .L_18)


	//   ....[0]....
.L_18:
        /*0054*/ 	.word	0x00000190


	//----- nvinfo : EIATTR_REQNTID
	.align		4
.L_19:
        /*0058*/ 	.byte	0x04, 0x10
        /*005a*/ 	.short	(.L_21 - .L_20)
.L_20:
        /*005c*/ 	.word	0x00000080
        /*0060*/ 	.word	0x00000001
        /*0064*/ 	.word	0x00000001


	//----- nvinfo : EIATTR_CBANK_PARAM_SIZE
	.align		4
.L_21:
        /*0068*/ 	.byte	0x03, 0x19
        /*006a*/ 	.short	0x001c


	//----- nvinfo : EIATTR_PARAM_CBANK
	.align		4
        /*006c*/ 	.byte	0x04, 0x0a
        /*006e*/ 	.short	(.L_23 - .L_22)
	.align		4
.L_22:
        /*0070*/ 	.word	index@(.nv.constant0.triton_poi_fused_convolution_relu_0)
        /*0074*/ 	.short	0x0210
        /*0076*/ 	.short	0x001c


	//----- nvinfo : EIATTR_SW_WAR
	.align		4
.L_23:
        /*0078*/ 	.byte	0x04, 0x36
        /*007a*/ 	.short	(.L_25 - .L_24)
.L_24:
        /*007c*/ 	.word	0x00000008
.L_25:


//--------------------- .nv.callgraph             --------------------------
	.section	.nv.callgraph,"",@"SHT_CUDA_CALLGRAPH"
	.align	4
	.sectionentsize	8
	.align		4
        /*0000*/ 	.word	0x00000000
	.align		4
        /*0004*/ 	.word	0xffffffff
	.align		4
        /*0008*/ 	.word	0x00000000
	.align		4
        /*000c*/ 	.word	0xfffffffe
	.align		4
        /*0010*/ 	.word	0x00000000
	.align		4
        /*0014*/ 	.word	0xfffffffd
	.align		4
        /*0018*/ 	.word	0x00000000
	.align		4
        /*001c*/ 	.word	0xfffffffc


//--------------------- .text.triton_poi_fused_convolution_relu_0 --------------------------
	.section	.text.triton_poi_fused_convolution_relu_0,"ax",@progbits
	.align	128
        .global         triton_poi_fused_convolution_relu_0
        .type           triton_poi_fused_convolution_relu_0,@function
        .size           triton_poi_fused_convolution_relu_0,(.L_x_1 - triton_poi_fused_convolution_relu_0)
        .other          triton_poi_fused_convolution_relu_0,@"STO_CUDA_ENTRY STV_DEFAULT"
triton_poi_fused_convolution_relu_0:
.text.triton_poi_fused_convolution_relu_0:
[----:B------:R-:W-:Y:S01]  /*0000*/  LDC R1, c[0x0][0x28] ;  /* 0x00000a00ff017b82 */ /* 0x000fe20000000800 */
[----:B------:R-:W1:Y:S07]  /*0010*/  S2R R0, SR_TID.X ;  /* 0x0000000000007919 */ /* 0x000e6e0000002100 */
[----:B------:R-:W2:Y:S01]  /*0020*/  LDC.64 R2, c[0x0][0x210] ;  /* 0x00008400ff027b82 */ /* 0x000ea20000000a00 */
[----:B------:R-:W-:Y:S01]  /*0030*/  ULDC.64 UR4, c[0x0][0x208] ;  /* 0x0000820000047ab9 */ /* 0x000fe20000000a00 */
[----:B------:R-:W3:Y:S01]  /*0040*/  S2R R9, SR_CTAID.X ;  /* 0x0000000000097919 */ /* 0x000ee20000002500 */
[----:B-1----:R-:W-:-:S02]  /*0050*/  LOP3.LUT R0, R0, 0x7f, RZ, 0xc0, !PT ;  /* 0x0000007f00007812 */ /* 0x002fc400078ec0ff */
[----:B---3--:R-:W-:-:S03]  /*0060*/  SHF.R.S32.HI R4, RZ, 0x18, R9 ;  /* 0x00000018ff047819 */ /* 0x008fc60000011409 */
[----:B------:R-:W-:Y:S01]  /*0070*/  IMAD R9, R9, 0x80, R0 ;  /* 0x0000008009097824 */ /* 0x000fe200078e0200 */
[----:B------:R-:W-:-:S03]  /*0080*/  SGXT R0, R4, 0x1 ;  /* 0x000000010400781a */ /* 0x000fc60000000200 */
[----:B--2---:R-:W-:Y:S01]  /*0090*/  IMAD.WIDE R2, R9, 0x4, R2 ;  /* 0x0000000409027825 */ /* 0x004fe200078e0202 */
[----:B------:R-:W1:Y:S01]  /*00a0*/  LDC.64 R4, c[0x0][0x218] ;  /* 0x00008600ff047b82 */ /* 0x000e620000000a00 */
[----:B------:R-:W-:-:S04]  /*00b0*/  LEA.HI R0, R0, R9, RZ, 0x8 ;  /* 0x0000000900007211 */ /* 0x000fc800078f40ff */
[----:B------:R-:W2:Y:S01]  /*00c0*/  LDG.E R2, desc[UR4][R2.64] ;  /* 0x0000000402027981 */ /* 0x000ea2000c1e1900 */
[----:B------:R-:W-:-:S04]  /*00d0*/  SHF.R.S32.HI R0, RZ, 0x8, R0 ;  /* 0x00000008ff007819 */ /* 0x000fc80000011400 */
[----:B------:R-:W-:-:S04]  /*00e0*/  LEA.HI R6, R0, R0, RZ, 0x2 ;  /* 0x0000000000067211 */ /* 0x000fc800078f10ff */
[----:B------:R-:W-:-:S05]  /*00f0*/  LOP3.LUT R7, R6, 0xfffffffc, RZ, 0xc0, !PT ;  /* 0xfffffffc06077812 */ /* 0x000fca00078ec0ff */
[----:B------:R-:W-:-:S04]  /*0100*/  IMAD.IADD R7, R0, 0x1, -R7 ;  /* 0x0000000100077824 */ /* 0x000fc800078e0a07 */
[----:B-1----:R-:W-:Y:S02]  /*0110*/  IMAD.WIDE R4, R7, 0x4, R4 ;  /* 0x0000000407047825 */ /* 0x002fe400078e0204 */
[----:B------:R-:W1:Y:S04]  /*0120*/  LDC.64 R6, c[0x0][0x220] ;  /* 0x00008800ff067b82 */ /* 0x000e680000000a00 */
[----:B------:R-:W2:Y:S01]  /*0130*/  LDG.E.EL R5, desc[UR4][R4.64] ;  /* 0x0000000404057981 */ /* 0x000ea2000c2e1900 */
[----:B-1----:R-:W-:-:S04]  /*0140*/  IMAD.WIDE R6, R9, 0x4, R6 ;  /* 0x0000000409067825 */ /* 0x002fc800078e0206 */
[C---:B--2---:R-:W-:Y:S01]  /*0150*/  FADD R0, R2.reuse, R5 ;  /* 0x0000000502007221 */ /* 0x044fe20000000000 */
[----:B------:R-:W-:-:S04]  /*0160*/  FSETP.GEU.AND P0, PT, R2, -R5, PT ;  /* 0x800000050200720b */ /* 0x000fc80003f0e000 */
[----:B------:R-:W-:-:S05]  /*0170*/  FSEL R9, R0, RZ, P0 ;  /* 0x000000ff00097208 */ /* 0x000fca0000000000 */
[----:B------:R-:W-:Y:S01]  /*0180*/  STG.E desc[UR4][R6.64], R9 ;  /* 0x0000000906007986 */ /* 0x000fe2000c101904 */
[----:B------:R-:W-:Y:S05]  /*0190*/  EXIT ;  /* 0x000000000000794d */ /* 0x000fea0003800000 */
.L_x_0:
[----:B------:R-:W-:-:S00]  /*01a0*/  BRA `(.L_x_0) ;  /* 0xfffffffc00fc7947 */ /* 0x000fc0000383ffff */
[----:B------:R-:W-:-:S00]  /*01b0*/  NOP ;  /* 0x0000000000007918 */ /* 0x000fc00000000000 */
        /* <DEDUP_REMOVED lines=12> */
.L_x_1:


//--------------------- .nv.constant0.triton_poi_fused_convolution_relu_0 --------------------------
	.section	.nv.constant0.triton_poi_fused_convolution_relu_0,"a",@progbits
	.sectionflags	@""
	.align	4
.nv.constant0.triton_poi_fused_convolution_relu_0:
	.zero		556
